	.headerflags	@"EF_CUDA_TEXMODE_UNIFIED EF_CUDA_64BIT_ADDRESS EF_CUDA_ACCELERATORS EF_CUDA_SM90 EF_CUDA_VIRTUAL_SM(EF_CUDA_SM90)"
	.elftype	@"ET_EXEC"


//--------------------- .nv.info                  --------------------------
	.section	.nv.info,"",@"SHT_CUDA_INFO"
	.align	4


	//----- nvinfo : EIATTR_REGCOUNT
	.align		4
        /*0000*/ 	.byte	0x04, 0x2f
        /*0002*/ 	.short	(.L_3 - .L_2)
	.align		4
.L_2:
        /*0004*/ 	.word	index@(triton_poi_fused__native_batch_norm_legit_no_training_relu_4)
        /*0008*/ 	.word	0x00000016


	//----- nvinfo : EIATTR_MIN_STACK_SIZE
	.align		4
.L_3:
        /*000c*/ 	.byte	0x04, 0x12
        /*000e*/ 	.short	(.L_5 - .L_4)
	.align		4
.L_4:
        /*0010*/ 	.word	index@(triton_poi_fused__native_batch_norm_legit_no_training_relu_4)
        /*0014*/ 	.word	0x00000000


	//----- nvinfo : EIATTR_FRAME_SIZE
	.align		4
.L_5:
        /*0018*/ 	.byte	0x04, 0x11
        /*001a*/ 	.short	(.L_7 - .L_6)
	.align		4
.L_6:
        /*001c*/ 	.word	index@(triton_poi_fused__native_batch_norm_legit_no_training_relu_4)
        /*0020*/ 	.word	0x00000000


	//----- nvinfo : EIATTR_MIN_STACK_SIZE
	.align		4
.L_7:
        /*0024*/ 	.byte	0x04, 0x12
        /*0026*/ 	.short	(.L_9 - .L_8)
	.align		4
.L_8:
        /*0028*/ 	.word	index@(triton_poi_fused__native_batch_norm_legit_no_training_relu_4)
        /*002c*/ 	.word	0x00000000
.L_9:


//--------------------- .nv.info.triton_poi_fused__native_batch_norm_legit_no_training_relu_4 --------------------------
	.section	.nv.info.triton_poi_fused__native_batch_norm_legit_no_training_relu_4,"",@"SHT_CUDA_INFO"
	.sectionflags	@""
	.align	4


	//----- nvinfo : EIATTR_CUDA_API_VERSION
	.align		4
        /*0000*/ 	.byte	0x04, 0x37
        /*0002*/ 	.short	(.L_11 - .L_10)
.L_10:
        /*0004*/ 	.word	0x0000007c


	//----- nvinfo : EIATTR_KPARAM_INFO
	.align		4
.L_11:
        /*0008*/ 	.byte	0x04, 0x17
        /*000a*/ 	.short	(.L_13 - .L_12)
.L_12:
        /*000c*/ 	.word	0x00000000
        /*0010*/ 	.short	0x0006
        /*0012*/ 	.short	0x0030
        /*0014*/ 	.byte	0x00, 0xf0, 0x11, 0x00


	//----- nvinfo : EIATTR_KPARAM_INFO
	.align		4
.L_13:
        /*0018*/ 	.byte	0x04, 0x17
        /*001a*/ 	.short	(.L_15 - .L_14)
.L_14:
        /*001c*/ 	.word	0x00000000
        /*0020*/ 	.short	0x0005
        /*0022*/ 	.short	0x0028
        /*0024*/ 	.byte	0x00, 0xf4, 0x21, 0x00


	//----- nvinfo : EIATTR_KPARAM_INFO
	.align		4
.L_15:
        /*0028*/ 	.byte	0x04, 0x17
        /*002a*/ 	.short	(.L_17 - .L_16)
.L_16:
        /*002c*/ 	.word	0x00000000
        /*0030*/ 	.short	0x0004
        /*0032*/ 	.short	0x0020
        /*0034*/ 	.byte	0x00, 0xf4, 0x21, 0x00


	//----- nvinfo : EIATTR_KPARAM_INFO
	.align		4
.L_17:
        /*0038*/ 	.byte	0x04, 0x17
        /*003a*/ 	.short	(.L_19 - .L_18)
.L_18:
        /*003c*/ 	.word	0x00000000
        /*0040*/ 	.short	0x0003
        /*0042*/ 	.short	0x0018
        /*0044*/ 	.byte	0x00, 0xf4, 0x21, 0x00


	//----- nvinfo : EIATTR_KPARAM_INFO
	.align		4
.L_19:
        /*0048*/ 	.byte	0x04, 0x17
        /*004a*/ 	.short	(.L_21 - .L_20)
.L_20:
        /*004c*/ 	.word	0x00000000
        /*0050*/ 	.short	0x0002
        /*0052*/ 	.short	0x0010
        /*0054*/ 	.byte	0x00, 0xf4, 0x21, 0x00


	//----- nvinfo : EIATTR_KPARAM_INFO
	.align		4
.L_21:
        /*0058*/ 	.byte	0x04, 0x17
        /*005a*/ 	.short	(.L_23 - .L_22)
.L_22:
        /*005c*/ 	.word	0x00000000
        /*0060*/ 	.short	0x0001
        /*0062*/ 	.short	0x0008
        /*0064*/ 	.byte	0x00, 0xf4, 0x21, 0x00


	//----- nvinfo : EIATTR_KPARAM_INFO
	.align		4
.L_23:
        /*0068*/ 	.byte	0x04, 0x17
        /*006a*/ 	.short	(.L_25 - .L_24)
.L_24:
        /*006c*/ 	.word	0x00000000
        /*0070*/ 	.short	0x0000
        /*0072*/ 	.short	0x0000
        /*0074*/ 	.byte	0x00, 0xf4, 0x21, 0x00


	//----- nvinfo : EIATTR_SPARSE_MMA_MASK
	.align		4
.L_25:
        /*0078*/ 	.byte	0x03, 0x50
        /*007a*/ 	.short	0x0000


	//----- nvinfo : EIATTR_MAXREG_COUNT
	.align		4
        /*007c*/ 	.byte	0x03, 0x1b
        /*007e*/ 	.short	0x00ff


	//----- nvinfo : EIATTR_EXIT_INSTR_OFFSETS
	.align		4
        /*0080*/ 	.byte	0x04, 0x1c
        /*0082*/ 	.short	(.L_27 - .L_26)


	//   ....[0]....
.L_26:
        /*0084*/ 	.word	0x00000490


	//   ....[1]....
        /*0088*/ 	.word	0x000004b0


	//----- nvinfo : EIATTR_REQNTID
	.align		4
.L_27:
        /*008c*/ 	.byte	0x04, 0x10
        /*008e*/ 	.short	(.L_29 - .L_28)
.L_28:
        /*0090*/ 	.word	0x00000080
        /*0094*/ 	.word	0x00000001
        /*0098*/ 	.word	0x00000001


	//----- nvinfo : EIATTR_CBANK_PARAM_SIZE
	.align		4
.L_29:
        /*009c*/ 	.byte	0x03, 0x19
        /*009e*/ 	.short	0x0034


	//----- nvinfo : EIATTR_PARAM_CBANK
	.align		4
        /*00a0*/ 	.byte	0x04, 0x0a
        /*00a2*/ 	.short	(.L_31 - .L_30)
	.align		4
.L_30:
        /*00a4*/ 	.word	index@(.nv.constant0.triton_poi_fused__native_batch_norm_legit_no_training_relu_4)
        /*00a8*/ 	.short	0x0210
        /*00aa*/ 	.short	0x0034


	//----- nvinfo : EIATTR_SW_WAR
	.align		4
.L_31:
        /*00ac*/ 	.byte	0x04, 0x36
        /*00ae*/ 	.short	(.L_33 - .L_32)
.L_32:
        /*00b0*/ 	.word	0x00000008
.L_33:


//--------------------- .nv.callgraph             --------------------------
	.section	.nv.callgraph,"",@"SHT_CUDA_CALLGRAPH"
	.align	4
	.sectionentsize	8
	.align		4
        /*0000*/ 	.word	0x00000000
	.align		4
        /*0004*/ 	.word	0xffffffff
	.align		4
        /*0008*/ 	.word	0x00000000
	.align		4
        /*000c*/ 	.word	0xfffffffe
	.align		4
        /*0010*/ 	.word	0x00000000
	.align		4
        /*0014*/ 	.word	0xfffffffd
	.align		4
        /*0018*/ 	.word	0x00000000
	.align		4
        /*001c*/ 	.word	0xfffffffc


//--------------------- .nv.constant4             --------------------------
	.section	.nv.constant4,"a",@progbits
	.align	8
	.align		8
.nv.constant4:
        /*0000*/ 	.dword	_$_str
	.align		8
        /*0008*/ 	.dword	_$_str_$_2


//--------------------- .text.triton_poi_fused__native_batch_norm_legit_no_training_relu_4 --------------------------
	.section	.text.triton_poi_fused__native_batch_norm_legit_no_training_relu_4,"ax",@progbits
	.align	128
        .global         triton_poi_fused__native_batch_norm_legit_no_training_relu_4
        .type           triton_poi_fused__native_batch_norm_legit_no_training_relu_4,@function
        .size           triton_poi_fused__native_batch_norm_legit_no_training_relu_4,(.L_x_1 - triton_poi_fused__native_batch_norm_legit_no_training_relu_4)
        .other          triton_poi_fused__native_batch_norm_legit_no_training_relu_4,@"STO_CUDA_ENTRY STV_DEFAULT"
triton_poi_fused__native_batch_norm_legit_no_training_relu_4:
.text.triton_poi_fused__native_batch_norm_legit_no_training_relu_4:
[----:B------:R-:W0:Y:S01]  /*0000*/  LDC R1, c[0x0][0x28] ;  /* 0x00000a00ff017b82 */ /* 0x000e220000000800 */
[----:B------:R-:W1:Y:S07]  /*0010*/  S2R R0, SR_TID.X ;  /* 0x0000000000007919 */ /* 0x000e6e0000002100 */
[----:B------:R-:W2:Y:S01]  /*0020*/  LDC.64 R8, c[0x0][0x220] ;  /* 0x00008800ff087b82 */ /* 0x000ea20000000a00 */
[----:B------:R-:W-:Y:S01]  /*0030*/  ULDC.64 UR4, c[0x0][0x208] ;  /* 0x0000820000047ab9 */ /* 0x000fe20000000a00 */
[----:B------:R-:W3:Y:S06]  /*0040*/  S2R R5, SR_CTAID.X ;  /* 0x0000000000057919 */ /* 0x000eec0000002500 */
[----:B------:R-:W4:Y:S08]  /*0050*/  LDC.64 R14, c[0x0][0x218] ;  /* 0x00008600ff0e7b82 */ /* 0x000f300000000a00 */
[----:B------:R-:W5:Y:S08]  /*0060*/  LDC.64 R12, c[0x0][0x210] ;  /* 0x00008400ff0c7b82 */ /* 0x000f700000000a00 */
[----:B------:R-:W4:Y:S01]  /*0070*/  LDC.64 R16, c[0x0][0x228] ;  /* 0x00008a00ff107b82 */ /* 0x000f220000000a00 */
[----:B-1----:R-:W-:-:S07]  /*0080*/  SHF.L.U32 R0, R0, 0x1, RZ ;  /* 0x0000000100007819 */ /* 0x002fce00000006ff */
[----:B------:R-:W1:Y:S01]  /*0090*/  LDC.64 R18, c[0x0][0x230] ;  /* 0x00008c00ff127b82 */ /* 0x000e620000000a00 */
[----:B---3--:R-:W-:Y:S02]  /*00a0*/  SHF.R.S32.HI R3, RZ, 0x17, R5 ;  /* 0x00000017ff037819 */ /* 0x008fe40000011405 */
[----:B------:R-:W-:Y:S02]  /*00b0*/  LOP3.LUT R0, R0, 0xfe, RZ, 0xc0, !PT ;  /* 0x000000fe00007812 */ /* 0x000fe400078ec0ff */
[----:B------:R-:W-:Y:S02]  /*00c0*/  SGXT R3, R3, 0x1 ;  /* 0x000000010303781a */ /* 0x000fe40000000200 */
[----:B------:R-:W-:-:S04]  /*00d0*/  LEA R0, R5, R0, 0x8 ;  /* 0x0000000005007211 */ /* 0x000fc800078e40ff */
[----:B------:R-:W-:Y:S02]  /*00e0*/  LEA.HI R3, R3, R0, RZ, 0x8 ;  /* 0x0000000003037211 */ /* 0x000fe400078f40ff */
[----:B------:R-:W-:Y:S02]  /*00f0*/  ISETP.GE.AND P0, PT, R0, 0x4800, PT ;  /* 0x000048000000780c */ /* 0x000fe40003f06270 */
[----:B------:R-:W-:-:S05]  /*0100*/  SHF.R.S32.HI R3, RZ, 0x8, R3 ;  /* 0x00000008ff037819 */ /* 0x000fca0000011403 */
[----:B------:R-:W-:-:S05]  /*0110*/  IMAD.HI R2, R3, 0x38e38e39, RZ ;  /* 0x38e38e3903027827 */ /* 0x000fca00078e02ff */
[----:B------:R-:W-:-:S04]  /*0120*/  SHF.R.U32.HI R5, RZ, 0x1f, R2 ;  /* 0x0000001fff057819 */ /* 0x000fc80000011602 */
[----:B------:R-:W-:Y:S02]  /*0130*/  LEA.HI.SX32 R2, R2, R5, 0x1e ;  /* 0x0000000502027211 */ /* 0x000fe400078ff2ff */
[----:B------:R-:W-:-:S03]  /*0140*/  CS2R R4, SRZ ;  /* 0x0000000000047805 */ /* 0x000fc6000001ff00 */
[----:B------:R-:W-:-:S04]  /*0150*/  IMAD R11, R2, -0x12, R3 ;  /* 0xffffffee020b7824 */ /* 0x000fc800078e0203 */
[----:B--2---:R-:W-:-:S05]  /*0160*/  IMAD.WIDE R8, R11, 0x4, R8 ;  /* 0x000000040b087825 */ /* 0x004fca00078e0208 */
[----:B------:R-:W2:Y:S04]  /*0170*/  @!P0 LDG.E.EL R4, desc[UR4][R8.64] ;  /* 0x0000000408048981 */ /* 0x000ea8000c2e1900 */
[----:B------:R3:W2:Y:S01]  /*0180*/  @!P0 LDG.E.EL R5, desc[UR4][R8.64] ;  /* 0x0000000408058981 */ /* 0x0006a2000c2e1900 */
[----:B------:R-:W-:Y:S02]  /*0190*/  CS2R R6, SRZ ;  /* 0x0000000000067805 */ /* 0x000fe4000001ff00 */
[----:B------:R-:W-:Y:S01]  /*01a0*/  CS2R R2, SRZ ;  /* 0x0000000000027805 */ /* 0x000fe2000001ff00 */
[----:B----4-:R-:W-:-:S04]  /*01b0*/  IMAD.WIDE R14, R11, 0x4, R14 ;  /* 0x000000040b0e7825 */ /* 0x010fc800078e020e */
[----:B-----5:R-:W-:Y:S01]  /*01c0*/  IMAD.WIDE R12, R0, 0x4, R12 ;  /* 0x00000004000c7825 */ /* 0x020fe200078e020c */
[----:B------:R-:W4:Y:S01]  /*01d0*/  @!P0 LDG.E.EL R7, desc[UR4][R14.64] ;  /* 0x000000040e078981 */ /* 0x000f22000c2e1900 */
[----:B---3--:R-:W-:Y:S02]  /*01e0*/  CS2R R8, SRZ ;  /* 0x0000000000087805 */ /* 0x008fe4000001ff00 */
[C---:B0-----:R-:W-:Y:S01]  /*01f0*/  IMAD.WIDE R16, R11.reuse, 0x4, R16 ;  /* 0x000000040b107825 */ /* 0x041fe200078e0210 */
[----:B------:R0:W3:Y:S03]  /*0200*/  @!P0 LDG.E.EL R6, desc[UR4][R14.64] ;  /* 0x000000040e068981 */ /* 0x0000e6000c2e1900 */
[----:B-1----:R-:W-:Y:S01]  /*0210*/  IMAD.WIDE R18, R11, 0x4, R18 ;  /* 0x000000040b127825 */ /* 0x002fe200078e0212 */
[----:B------:R1:W4:Y:S01]  /*0220*/  @!P0 LDG.E.64 R2, desc[UR4][R12.64] ;  /* 0x000000040c028981 */ /* 0x000322000c1e1b00 */
[----:B------:R-:W-:-:S03]  /*0230*/  CS2R R10, SRZ ;  /* 0x00000000000a7805 */ /* 0x000fc6000001ff00 */
[----:B------:R-:W5:Y:S04]  /*0240*/  @!P0 LDG.E.EL R9, desc[UR4][R18.64] ;  /* 0x0000000412098981 */ /* 0x000f68000c2e1900 */
[----:B------:R-:W5:Y:S04]  /*0250*/  @!P0 LDG.E.EL R10, desc[UR4][R16.64] ;  /* 0x00000004100a8981 */ /* 0x000f68000c2e1900 */
[----:B------:R-:W3:Y:S04]  /*0260*/  @!P0 LDG.E.EL R11, desc[UR4][R16.64] ;  /* 0x00000004100b8981 */ /* 0x000ee8000c2e1900 */
[----:B------:R-:W3:Y:S01]  /*0270*/  @!P0 LDG.E.EL R8, desc[UR4][R18.64] ;  /* 0x0000000412088981 */ /* 0x000ee2000c2e1900 */
[----:B0-----:R-:W-:Y:S01]  /*0280*/  HFMA2.MMA R14, -RZ, RZ, 1.625, 0 ;  /* 0x3e800000ff0e7435 */ /* 0x001fe200000001ff */
[----:B--2---:R-:W-:Y:S01]  /*0290*/  FADD R4, R4, 9.9999997473787516356e-06 ;  /* 0x3727c5ac04047421 */ /* 0x004fe20000000000 */
[----:B------:R-:W-:-:S03]  /*02a0*/  FADD R5, R5, 9.9999997473787516356e-06 ;  /* 0x3727c5ac05057421 */ /* 0x000fc60000000000 */
[----:B-1----:R-:W0:Y:S08]  /*02b0*/  MUFU.SQRT R12, R4 ;  /* 0x00000004000c7308 */ /* 0x002e300000002000 */
[----:B------:R1:W2:Y:S01]  /*02c0*/  MUFU.SQRT R13, R5 ;  /* 0x00000005000d7308 */ /* 0x0002a20000002000 */
[C---:B0-----:R-:W-:Y:S02]  /*02d0*/  FSETP.GT.AND P1, PT, R12.reuse, 8.50705917302346158658e+37, PT ;  /* 0x7e8000000c00780b */ /* 0x041fe40003f24000 */
[----:B------:R-:W-:Y:S01]  /*02e0*/  FSETP.GEU.AND P3, PT, R12, 1.175494350822287508e-38, PT ;  /* 0x008000000c00780b */ /* 0x000fe20003f6e000 */
[----:B-1----:R-:W0:Y:S01]  /*02f0*/  LDC.64 R4, c[0x0][0x238] ;  /* 0x00008e00ff047b82 */ /* 0x002e220000000a00 */
[----:B--2---:R-:W-:-:S02]  /*0300*/  FSETP.GT.AND P2, PT, R13, 8.50705917302346158658e+37, PT ;  /* 0x7e8000000d00780b */ /* 0x004fc40003f44000 */
[----:B------:R-:W-:-:S07]  /*0310*/  FSETP.GEU.AND P4, PT, R13, 1.175494350822287508e-38, PT ;  /* 0x008000000d00780b */ /* 0x000fce0003f8e000 */
[----:B------:R-:W-:-:S04]  /*0320*/  @P1 FMUL R12, R12, 0.25 ;  /* 0x3e8000000c0c1820 */ /* 0x000fc80000400000 */
[----:B------:R-:W-:Y:S01]  /*0330*/  @!P3 FMUL R12, R12, 16777216 ;  /* 0x4b8000000c0cb820 */ /* 0x000fe20000400000 */
[----:B------:R-:W-:-:S04]  /*0340*/  @P2 FMUL R13, R13, 0.25 ;  /* 0x3e8000000d0d2820 */ /* 0x000fc80000400000 */
[----:B------:R-:W-:Y:S01]  /*0350*/  @!P4 FMUL R13, R13, 16777216 ;  /* 0x4b8000000d0dc820 */ /* 0x000fe20000400000 */
[----:B------:R-:W1:Y:S01]  /*0360*/  MUFU.RCP R12, R12 ;  /* 0x0000000c000c7308 */ /* 0x000e620000001000 */
[----:B------:R-:W-:-:S07]  /*0370*/  FSEL R15, R14, 1, P1 ;  /* 0x3f8000000e0f7808 */ /* 0x000fce0000800000 */
[----:B------:R-:W2:Y:S01]  /*0380*/  MUFU.RCP R13, R13 ;  /* 0x0000000d000d7308 */ /* 0x000ea20000001000 */
[----:B------:R-:W-:Y:S01]  /*0390*/  FSEL R14, R14, 1, P2 ;  /* 0x3f8000000e0e7808 */ /* 0x000fe20001000000 */
[----:B------:R-:W-:-:S04]  /*03a0*/  @!P3 FMUL R15, R15, 16777216 ;  /* 0x4b8000000f0fb820 */ /* 0x000fc80000400000 */
[----:B------:R-:W-:Y:S01]  /*03b0*/  @!P4 FMUL R14, R14, 16777216 ;  /* 0x4b8000000e0ec820 */ /* 0x000fe20000400000 */
[----:B----4-:R-:W-:Y:S01]  /*03c0*/  FADD R2, -R7, R2 ;  /* 0x0000000207027221 */ /* 0x010fe20000000100 */
[----:B---3--:R-:W-:Y:S01]  /*03d0*/  FADD R3, -R6, R3 ;  /* 0x0000000306037221 */ /* 0x008fe20000000100 */
[----:B-1----:R-:W-:Y:S01]  /*03e0*/  FMUL R15, R12, R15 ;  /* 0x0000000f0c0f7220 */ /* 0x002fe20000400000 */
[----:B--2---:R-:W-:-:S03]  /*03f0*/  FMUL R14, R13, R14 ;  /* 0x0000000e0d0e7220 */ /* 0x004fc60000400000 */
[----:B------:R-:W-:Y:S01]  /*0400*/  FMUL R2, R2, R15 ;  /* 0x0000000f02027220 */ /* 0x000fe20000400000 */
[----:B------:R-:W-:-:S03]  /*0410*/  FMUL R3, R3, R14 ;  /* 0x0000000e03037220 */ /* 0x000fc60000400000 */
[----:B-----5:R-:W-:Y:S01]  /*0420*/  FFMA R2, R2, R10, R9 ;  /* 0x0000000a02027223 */ /* 0x020fe20000000009 */
[----:B------:R-:W-:-:S04]  /*0430*/  FFMA R3, R3, R11, R8 ;  /* 0x0000000b03037223 */ /* 0x000fc80000000008 */
[----:B------:R-:W-:Y:S02]  /*0440*/  FSETP.GEU.AND P1, PT, R2, RZ, PT ;  /* 0x000000ff0200720b */ /* 0x000fe40003f2e000 */
[C---:B------:R-:W-:Y:S01]  /*0450*/  FSETP.GEU.AND P2, PT, R3.reuse, RZ, PT ;  /* 0x000000ff0300720b */ /* 0x040fe20003f4e000 */
[----:B0-----:R-:W-:Y:S01]  /*0460*/  IMAD.WIDE R4, R0, 0x4, R4 ;  /* 0x0000000400047825 */ /* 0x001fe200078e0204 */
[----:B------:R-:W-:Y:S02]  /*0470*/  FSEL R2, R2, RZ, P1 ;  /* 0x000000ff02027208 */ /* 0x000fe40000800000 */
[----:B------:R-:W-:Y:S01]  /*0480*/  FSEL R3, R3, RZ, P2 ;  /* 0x000000ff03037208 */ /* 0x000fe20001000000 */
[----:B------:R-:W-:Y:S08]  /*0490*/  @P0 EXIT ;  /* 0x000000000000094d */ /* 0x000ff00003800000 */
[----:B------:R-:W-:Y:S01]  /*04a0*/  STG.E.64 desc[UR4][R4.64], R2 ;  /* 0x0000000204007986 */ /* 0x000fe2000c101b04 */
[----:B------:R-:W-:Y:S05]  /*04b0*/  EXIT ;  /* 0x000000000000794d */ /* 0x000fea0003800000 */
.L_x_0:
[----:B------:R-:W-:-:S00]  /*04c0*/  BRA `(.L_x_0) ;  /* 0xfffffffc00fc7947 */ /* 0x000fc0000383ffff */
[----:B------:R-:W-:-:S00]  /*04d0*/  NOP ;  /* 0x0000000000007918 */ /* 0x000fc00000000000 */
        /* <DEDUP_REMOVED lines=10> */
.L_x_1:


//--------------------- .nv.global.init           --------------------------
	.section	.nv.global.init,"aw",@progbits
.nv.global.init:
	.type		_$_str,@object
	.size		_$_str,(_$_str_$_2 - _$_str)
_$_str:
        /*0000*/ 	.byte	0x5f, 0x5f, 0x43, 0x55, 0x44, 0x41, 0x5f, 0x46, 0x54, 0x5a, 0x00
	.type		_$_str_$_2,@object
	.size		_$_str_$_2,(.L_1 - _$_str_$_2)
_$_str_$_2:
        /*000b*/ 	.byte	0x5f, 0x5f, 0x43, 0x55, 0x44, 0x41, 0x5f, 0x50, 0x52, 0x45, 0x43, 0x5f, 0x53, 0x51, 0x52, 0x54
        /*001b*/ 	.byte	0x00
.L_1:


//--------------------- .nv.constant0.triton_poi_fused__native_batch_norm_legit_no_training_relu_4 --------------------------
	.section	.nv.constant0.triton_poi_fused__native_batch_norm_legit_no_training_relu_4,"a",@progbits
	.sectionflags	@""
	.align	4
.nv.constant0.triton_poi_fused__native_batch_norm_legit_no_training_relu_4:
	.zero		580
